	.headerflags	@"EF_CUDA_TEXMODE_UNIFIED EF_CUDA_64BIT_ADDRESS EF_CUDA_SM89 EF_CUDA_VIRTUAL_SM(EF_CUDA_SM89)"
	.elftype	@"ET_EXEC"


//--------------------- .nv.info                  --------------------------
	.section	.nv.info,"",@"SHT_CUDA_INFO"
	.align	4


	//----- nvinfo : EIATTR_REGCOUNT
	.align		4
        /*0000*/ 	.byte	0x04, 0x2f
        /*0002*/ 	.short	(.L_2 - .L_1)
	.align		4
.L_1:
        /*0004*/ 	.word	index@(triton__0d1d2d3de)
        /*0008*/ 	.word	0x00000017


	//----- nvinfo : EIATTR_MAX_STACK_SIZE
	.align		4
.L_2:
        /*000c*/ 	.byte	0x04, 0x23
        /*000e*/ 	.short	(.L_4 - .L_3)
	.align		4
.L_3:
        /*0010*/ 	.word	index@(triton__0d1d2d3de)
        /*0014*/ 	.word	0x00000000


	//----- nvinfo : EIATTR_MIN_STACK_SIZE
	.align		4
.L_4:
        /*0018*/ 	.byte	0x04, 0x12
        /*001a*/ 	.short	(.L_6 - .L_5)
	.align		4
.L_5:
        /*001c*/ 	.word	index@(triton__0d1d2d3de)
        /*0020*/ 	.word	0x00000000


	//----- nvinfo : EIATTR_FRAME_SIZE
	.align		4
.L_6:
        /*0024*/ 	.byte	0x04, 0x11
        /*0026*/ 	.short	(.L_8 - .L_7)
	.align		4
.L_7:
        /*0028*/ 	.word	index@(triton__0d1d2d3de)
        /*002c*/ 	.word	0x00000000
.L_8:


//--------------------- .nv.info.triton__0d1d2d3de --------------------------
	.section	.nv.info.triton__0d1d2d3de,"",@"SHT_CUDA_INFO"
	.align	4


	//----- nvinfo : EIATTR_CUDA_API_VERSION
	.align		4
        /*0000*/ 	.byte	0x04, 0x37
        /*0002*/ 	.short	(.L_10 - .L_9)
.L_9:
        /*0004*/ 	.word	0x0000007b


	//----- nvinfo : EIATTR_PARAM_CBANK
	.align		4
.L_10:
        /*0008*/ 	.byte	0x04, 0x0a
        /*000a*/ 	.short	(.L_12 - .L_11)
	.align		4
.L_11:
        /*000c*/ 	.word	index@(.nv.constant0.triton__0d1d2d3de)
        /*0010*/ 	.short	0x0160
        /*0012*/ 	.short	0x001c


	//----- nvinfo : EIATTR_CBANK_PARAM_SIZE
	.align		4
.L_12:
        /*0014*/ 	.byte	0x03, 0x19
        /*0016*/ 	.short	0x001c


	//----- nvinfo : EIATTR_KPARAM_INFO
	.align		4
        /*0018*/ 	.byte	0x04, 0x17
        /*001a*/ 	.short	(.L_14 - .L_13)
.L_13:
        /*001c*/ 	.word	0x00000000
        /*0020*/ 	.short	0x0003
        /*0022*/ 	.short	0x0018
        /*0024*/ 	.byte	0x00, 0xf0, 0x11, 0x00


	//----- nvinfo : EIATTR_KPARAM_INFO
	.align		4
.L_14:
        /*0028*/ 	.byte	0x04, 0x17
        /*002a*/ 	.short	(.L_16 - .L_15)
.L_15:
        /*002c*/ 	.word	0x00000000
        /*0030*/ 	.short	0x0002
        /*0032*/ 	.short	0x0010
        /*0034*/ 	.byte	0x00, 0xf0, 0x21, 0x00


	//----- nvinfo : EIATTR_KPARAM_INFO
	.align		4
.L_16:
        /*0038*/ 	.byte	0x04, 0x17
        /*003a*/ 	.short	(.L_18 - .L_17)
.L_17:
        /*003c*/ 	.word	0x00000000
        /*0040*/ 	.short	0x0001
        /*0042*/ 	.short	0x0008
        /*0044*/ 	.byte	0x00, 0xf0, 0x21, 0x00


	//----- nvinfo : EIATTR_KPARAM_INFO
	.align		4
.L_18:
        /*0048*/ 	.byte	0x04, 0x17
        /*004a*/ 	.short	(.L_20 - .L_19)
.L_19:
        /*004c*/ 	.word	0x00000000
        /*0050*/ 	.short	0x0000
        /*0052*/ 	.short	0x0000
        /*0054*/ 	.byte	0x00, 0xf0, 0x21, 0x00


	//----- nvinfo : EIATTR_MAXREG_COUNT
	.align		4
.L_20:
        /*0058*/ 	.byte	0x03, 0x1b
        /*005a*/ 	.short	0x00ff


	//----- nvinfo : EIATTR_EXIT_INSTR_OFFSETS
	.align		4
        /*005c*/ 	.byte	0x04, 0x1c
        /*005e*/ 	.short	(.L_22 - .L_21)


	//   ....[0]....
.L_21:
        /*0060*/ 	.word	0x000006b0


	//   ....[1]....
        /*0064*/ 	.word	0x000006d0


	//----- nvinfo : EIATTR_MAX_THREADS
	.align		4
.L_22:
        /*0068*/ 	.byte	0x04, 0x05
        /*006a*/ 	.short	(.L_24 - .L_23)
.L_23:
        /*006c*/ 	.word	0x00000100
        /*0070*/ 	.word	0x00000001
        /*0074*/ 	.word	0x00000001
.L_24:


//--------------------- .nv.rel.action            --------------------------
	.section	.nv.rel.action,"",@"SHT_CUDA_RELOCINFO"
	.align	8
	.sectionentsize	8
        /*0000*/ 	.byte	0x73, 0x00, 0x00, 0x00, 0x00, 0x00, 0x00, 0x00, 0x00, 0x00, 0x00, 0x11, 0x25, 0x00, 0x05, 0x36


//--------------------- .nv.constant0.triton__0d1d2d3de --------------------------
	.section	.nv.constant0.triton__0d1d2d3de,"a",@progbits
	.align	4
.nv.constant0.triton__0d1d2d3de:
	.zero		380


//--------------------- .text.triton__0d1d2d3de   --------------------------
	.section	.text.triton__0d1d2d3de,"ax",@progbits
	.sectioninfo	@"SHI_REGISTERS=23"
	.align	128
        .global         triton__0d1d2d3de
        .type           triton__0d1d2d3de,@function
        .size           triton__0d1d2d3de,(.L_x_1 - triton__0d1d2d3de)
        .other          triton__0d1d2d3de,@"STO_CUDA_ENTRY STV_DEFAULT"
triton__0d1d2d3de:
.text.triton__0d1d2d3de:
[----:B------:R-:W-:-:S02]  /*0000*/  MOV R1, c[0x0][0x28] ;  /* 0x00000a0000017a02 */ /* 0x000fc40000000f00 */
[----:B------:R-:W0:Y:S01]  /*0010*/  S2R R0, SR_TID.X ;  /* 0x0000000000007919 */ /* 0x000e220000002100 */
[----:B------:R-:W-:Y:S01]  /*0020*/  CS2R R14, SRZ ;  /* 0x00000000000e7805 */ /* 0x000fe2000001ff00 */
[----:B------:R-:W-:Y:S02]  /*0030*/  ULDC.64 UR4, c[0x0][0x118] ;  /* 0x0000460000047ab9 */ /* 0x000fe40000000a00 */
[----:B------:R-:W1:Y:S01]  /*0040*/  S2R R3, SR_CTAID.X ;  /* 0x0000000000037919 */ /* 0x000e620000002500 */
[----:B0-----:R-:W-:-:S04]  /*0050*/  SHF.L.U32 R0, R0, 0x1, RZ ;  /* 0x0000000100007819 */ /* 0x001fc800000006ff */
[----:B------:R-:W-:-:S04]  /*0060*/  LOP3.LUT R0, R0, 0x1fe, RZ, 0xc0, !PT ;  /* 0x000001fe00007812 */ /* 0x000fc800078ec0ff */
[----:B-1----:R-:W-:-:S04]  /*0070*/  LEA R0, R3, R0, 0x9 ;  /* 0x0000000003007211 */ /* 0x002fc800078e48ff */
[C---:B------:R-:W-:Y:S01]  /*0080*/  ISETP.GE.AND P0, PT, R0.reuse, c[0x0][0x178], PT ;  /* 0x00005e0000007a0c */ /* 0x040fe20003f06270 */
[----:B------:R-:W-:-:S05]  /*0090*/  IMAD.HI R2, R0, 0x66666667, RZ ;  /* 0x6666666700027827 */ /* 0x000fca00078e02ff */
[----:B------:R-:W-:-:S04]  /*00a0*/  SHF.R.U32.HI R3, RZ, 0x1f, R2 ;  /* 0x0000001fff037819 */ /* 0x000fc80000011602 */
[----:B------:R-:W-:Y:S02]  /*00b0*/  LEA.HI.SX32 R5, R2, R3, 0x16 ;  /* 0x0000000302057211 */ /* 0x000fe400078fb2ff */
[----:B------:R-:W-:-:S03]  /*00c0*/  MOV R3, 0x2 ;  /* 0x0000000200037802 */ /* 0x000fc60000000f00 */
[----:B------:R-:W-:-:S05]  /*00d0*/  IMAD R12, R5, -0xa00, R0 ;  /* 0xfffff600050c7824 */ /* 0x000fca00078e0200 */
[----:B------:R-:W-:-:S05]  /*00e0*/  IADD3 R8, R12, 0xa00, RZ ;  /* 0x00000a000c087810 */ /* 0x000fca0007ffe0ff */
[----:B------:R-:W-:Y:S02]  /*00f0*/  IMAD R6, R5, 0x1400, R8 ;  /* 0x0000140005067824 */ /* 0x000fe400078e0208 */
[----:B------:R-:W-:-:S04]  /*0100*/  IMAD.WIDE.U32 R8, R8, R3, c[0x0][0x168] ;  /* 0x00005a0008087625 */ /* 0x000fc800078e0003 */
[-C--:B------:R-:W-:Y:S01]  /*0110*/  IMAD.WIDE R6, R6, R3.reuse, c[0x0][0x160] ;  /* 0x0000580006067625 */ /* 0x080fe200078e0203 */
[----:B------:R-:W2:Y:S04]  /*0120*/  @!P0 LDG.E.EL R15, [R8.64] ;  /* 0x00000004080f8981 */ /* 0x000ea8000c2e1900 */
[----:B------:R-:W3:Y:S01]  /*0130*/  @!P0 LDG.E R14, [R6.64] ;  /* 0x00000004060e8981 */ /* 0x000ee2000c1e1900 */
[----:B------:R-:W-:Y:S01]  /*0140*/  IMAD R10, R5, 0x1400, R12 ;  /* 0x00001400050a7824 */ /* 0x000fe200078e020c */
[----:B------:R-:W-:Y:S01]  /*0150*/  MOV R2, RZ ;  /* 0x000000ff00027202 */ /* 0x000fe20000000f00 */
[----:B------:R-:W-:Y:S01]  /*0160*/  IMAD.WIDE R12, R12, R3, c[0x0][0x168] ;  /* 0x00005a000c0c7625 */ /* 0x000fe200078e0203 */
[----:B------:R-:W-:-:S03]  /*0170*/  MOV R4, RZ ;  /* 0x000000ff00047202 */ /* 0x000fc60000000f00 */
[----:B------:R-:W-:Y:S01]  /*0180*/  IMAD.WIDE R10, R10, R3, c[0x0][0x160] ;  /* 0x000058000a0a7625 */ /* 0x000fe200078e0203 */
[----:B------:R0:W4:Y:S04]  /*0190*/  @!P0 LDG.E.EL R2, [R12.64] ;  /* 0x000000040c028981 */ /* 0x000128000c2e1900 */
[----:B------:R1:W5:Y:S01]  /*01a0*/  @!P0 LDG.E R4, [R10.64] ;  /* 0x000000040a048981 */ /* 0x000362000c1e1900 */
[----:B------:R-:W-:Y:S02]  /*01b0*/  MOV R18, 0xb9f560b9 ;  /* 0xb9f560b900127802 */ /* 0x000fe40000000f00 */
[----:B------:R-:W-:Y:S02]  /*01c0*/  MOV R20, 0x3bac840b ;  /* 0x3bac840b00147802 */ /* 0x000fe40000000f00 */
[----:B0-----:R-:W-:-:S02]  /*01d0*/  MOV R12, 0x3bac840b ;  /* 0x3bac840b000c7802 */ /* 0x001fc40000000f00 */
[----:B-1----:R-:W-:Y:S02]  /*01e0*/  MOV R10, 0x3789ca3c ;  /* 0x3789ca3c000a7802 */ /* 0x002fe40000000f00 */
[----:B------:R-:W-:Y:S01]  /*01f0*/  MOV R11, 0xb9f560b9 ;  /* 0xb9f560b9000b7802 */ /* 0x000fe20000000f00 */
[--C-:B--2---:R-:W-:Y:S02]  /*0200*/  HADD2.F32 R16, -RZ, R15.reuse.H0_H0 ;  /* 0x2000000fff107230 */ /* 0x104fe40000004100 */
[----:B------:R-:W-:Y:S02]  /*0210*/  HADD2.F32 R15, -RZ, R15.H1_H1 ;  /* 0x3000000fff0f7230 */ /* 0x000fe40000004100 */
[--C-:B---3--:R-:W-:Y:S02]  /*0220*/  HADD2.F32 R5, -RZ, R14.reuse.H0_H0 ;  /* 0x2000000eff057230 */ /* 0x108fe40000004100 */
[----:B------:R-:W-:-:S03]  /*0230*/  HADD2.F32 R6, -RZ, R14.H1_H1 ;  /* 0x3000000eff067230 */ /* 0x000fc60000004100 */
[----:B------:R-:W-:Y:S01]  /*0240*/  FADD R5, R5, R16 ;  /* 0x0000001005057221 */ /* 0x000fe20000000000 */
[----:B------:R-:W-:Y:S01]  /*0250*/  MOV R16, 0x3789ca3c ;  /* 0x3789ca3c00107802 */ /* 0x000fe20000000f00 */
[----:B------:R-:W-:Y:S02]  /*0260*/  FADD R6, R6, R15 ;  /* 0x0000000f06067221 */ /* 0x000fe40000000000 */
[C---:B------:R-:W-:Y:S01]  /*0270*/  FMUL R7, R5.reuse, 0.70710676908493041992 ;  /* 0x3f3504f305077820 */ /* 0x040fe20000400000 */
[----:B------:R-:W-:Y:S01]  /*0280*/  FMUL R5, R5, 0.5 ;  /* 0x3f00000005057820 */ /* 0x000fe20000400000 */
[C---:B------:R-:W-:Y:S01]  /*0290*/  FMUL R8, R6.reuse, 0.70710676908493041992 ;  /* 0x3f3504f306087820 */ /* 0x040fe20000400000 */
[----:B------:R-:W-:Y:S01]  /*02a0*/  FMUL R6, R6, 0.5 ;  /* 0x3f00000006067820 */ /* 0x000fe20000400000 */
[----:B------:R-:W-:Y:S02]  /*02b0*/  FADD.FTZ R14, |R7|, -RZ ;  /* 0x800000ff070e7221 */ /* 0x000fe40000010200 */
[----:B------:R-:W-:-:S03]  /*02c0*/  FADD.FTZ R9, |R8|, -RZ ;  /* 0x800000ff08097221 */ /* 0x000fc60000010200 */
[----:B------:R-:W-:Y:S02]  /*02d0*/  FSETP.GE.AND P1, PT, R14, 1.0029599666595458984, PT ;  /* 0x3f8060fe0e00780b */ /* 0x000fe40003f26000 */
[----:B------:R-:W-:-:S11]  /*02e0*/  FSETP.GE.AND P2, PT, R9, 1.0029599666595458984, PT ;  /* 0x3f8060fe0900780b */ /* 0x000fd60003f46000 */
[----:B------:R-:W-:Y:S01]  /*02f0*/  @!P1 MOV R10, 0x38b1e96a ;  /* 0x38b1e96a000a9802 */ /* 0x000fe20000000f00 */
[----:B------:R-:W-:Y:S01]  /*0300*/  @!P1 FMUL R14, R7, R7 ;  /* 0x00000007070e9220 */ /* 0x000fe20000400000 */
[----:B------:R-:W-:Y:S01]  /*0310*/  @!P1 MOV R11, 0xba574d20 ;  /* 0xba574d20000b9802 */ /* 0x000fe20000000f00 */
[----:B------:R-:W-:Y:S01]  /*0320*/  @!P2 FMUL R9, R8, R8 ;  /* 0x000000080809a220 */ /* 0x000fe20000400000 */
[----:B------:R-:W-:Y:S02]  /*0330*/  @!P2 MOV R16, 0x38b1e96a ;  /* 0x38b1e96a0010a802 */ /* 0x000fe40000000f00 */
[----:B------:R-:W-:Y:S01]  /*0340*/  @!P2 MOV R18, 0xba574d20 ;  /* 0xba574d200012a802 */ /* 0x000fe20000000f00 */
[----:B------:R-:W-:Y:S01]  /*0350*/  FFMA.FTZ R11, R14, R10, R11 ;  /* 0x0000000a0e0b7223 */ /* 0x000fe2000001000b */
[----:B------:R-:W-:Y:S02]  /*0360*/  @!P1 MOV R12, 0x3baad5ea ;  /* 0x3baad5ea000c9802 */ /* 0x000fe40000000f00 */
[----:B------:R-:W-:Y:S01]  /*0370*/  @!P2 MOV R20, 0x3baad5ea ;  /* 0x3baad5ea0014a802 */ /* 0x000fe20000000f00 */
[----:B------:R-:W-:Y:S01]  /*0380*/  FFMA.FTZ R15, R9, R16, R18 ;  /* 0x00000010090f7223 */ /* 0x000fe20000010012 */
[----:B------:R-:W-:Y:S01]  /*0390*/  MOV R10, 0xbd0c8162 ;  /* 0xbd0c8162000a7802 */ /* 0x000fe20000000f00 */
[----:B------:R-:W-:Y:S01]  /*03a0*/  FFMA.FTZ R13, R11, R14, R12 ;  /* 0x0000000e0b0d7223 */ /* 0x000fe2000001000c */
[----:B------:R-:W-:Y:S01]  /*03b0*/  MOV R16, 0xbd0c8162 ;  /* 0xbd0c816200107802 */ /* 0x000fe20000000f00 */
[----:B------:R-:W-:Y:S01]  /*03c0*/  FFMA.FTZ R15, R15, R9, R20 ;  /* 0x000000090f0f7223 */ /* 0x000fe20000010014 */
[----:B------:R-:W-:-:S02]  /*03d0*/  @!P1 MOV R10, 0xbcdc1be7 ;  /* 0xbcdc1be7000a9802 */ /* 0x000fc40000000f00 */
[----:B------:R-:W-:Y:S02]  /*03e0*/  @!P2 MOV R16, 0xbcdc1be7 ;  /* 0xbcdc1be70010a802 */ /* 0x000fe40000000f00 */
[----:B------:R-:W-:Y:S01]  /*03f0*/  MOV R11, 0x3e1cf906 ;  /* 0x3e1cf906000b7802 */ /* 0x000fe20000000f00 */
[-C--:B------:R-:W-:Y:S01]  /*0400*/  FFMA.FTZ R10, R13, R14.reuse, R10 ;  /* 0x0000000e0d0a7223 */ /* 0x080fe2000001000a */
[----:B------:R-:W-:Y:S01]  /*0410*/  @!P1 MOV R11, 0x3de718af ;  /* 0x3de718af000b9802 */ /* 0x000fe20000000f00 */
[----:B------:R-:W-:Y:S01]  /*0420*/  FFMA.FTZ R15, R15, R9, R16 ;  /* 0x000000090f0f7223 */ /* 0x000fe20000010010 */
[----:B------:R-:W-:Y:S02]  /*0430*/  MOV R16, 0x3e1cf906 ;  /* 0x3e1cf90600107802 */ /* 0x000fe40000000f00 */
        /* <DEDUP_REMOVED lines=9> */
[----:B------:R-:W-:Y:S01]  /*04d0*/  @!P1 MOV R10, 0x3e0375d3 ;  /* 0x3e0375d3000a9802 */ /* 0x000fe20000000f00 */
[----:B------:R-:W-:Y:S01]  /*04e0*/  FFMA.FTZ R15, R15, R9, R18 ;  /* 0x000000090f0f7223 */ /* 0x000fe20000010012 */
[----:B------:R-:W-:-:S02]  /*04f0*/  MOV R12, 0x3f20d842 ;  /* 0x3f20d842000c7802 */ /* 0x000fc40000000f00 */
[----:B------:R-:W-:Y:S01]  /*0500*/  @!P2 MOV R12, 0x3e0375d3 ;  /* 0x3e0375d3000ca802 */ /* 0x000fe20000000f00 */
[----:B------:R-:W-:Y:S01]  /*0510*/  FFMA.FTZ R10, R11, R14, R10 ;  /* 0x0000000e0b0a7223 */ /* 0x000fe2000001000a */
[----:B------:R-:W-:Y:S02]  /*0520*/  FSEL R13, -R14, R7, P1 ;  /* 0x000000070e0d7208 */ /* 0x000fe40000800100 */
[----:B------:R-:W-:Y:S01]  /*0530*/  FSEL R11, -R9, R8, P2 ;  /* 0x00000008090b7208 */ /* 0x000fe20001000100 */
[----:B------:R-:W-:Y:S02]  /*0540*/  FFMA.FTZ R12, R15, R9, R12 ;  /* 0x000000090f0c7223 */ /* 0x000fe4000001000c */
[----:B------:R-:W-:Y:S02]  /*0550*/  FFMA.FTZ R10, R10, R13, R13 ;  /* 0x0000000d0a0a7223 */ /* 0x000fe4000001000d */
[----:B------:R-:W-:Y:S02]  /*0560*/  FFMA.FTZ R11, R12, R11, R11 ;  /* 0x0000000b0c0b7223 */ /* 0x000fe4000001000b */
[----:B------:R-:W0:Y:S08]  /*0570*/  @P1 MUFU.EX2 R9, R10 ;  /* 0x0000000a00091308 */ /* 0x000e300000000800 */
[----:B------:R-:W1:Y:S01]  /*0580*/  @P2 MUFU.EX2 R13, R11 ;  /* 0x0000000b000d2308 */ /* 0x000e620000000800 */
[----:B0-----:R-:W-:Y:S01]  /*0590*/  @P1 FADD R12, -R9, 1 ;  /* 0x3f800000090c1421 */ /* 0x001fe20000000100 */
[----:B----4-:R-:W-:-:S04]  /*05a0*/  HADD2.F32 R9, -RZ, R2.H1_H1 ;  /* 0x30000002ff097230 */ /* 0x010fc80000004100 */
[----:B------:R-:W-:Y:S01]  /*05b0*/  @P1 LOP3.LUT R10, R12, 0x80000000, R7, 0xf8, !PT ;  /* 0x800000000c0a1812 */ /* 0x000fe200078ef807 */
[----:B------:R-:W-:Y:S01]  /*05c0*/  HADD2.F32 R7, -RZ, R2.H0_H0 ;  /* 0x20000002ff077230 */ /* 0x000fe20000004100 */
[----:B-1----:R-:W-:Y:S01]  /*05d0*/  @P2 FADD R13, -R13, 1 ;  /* 0x3f8000000d0d2421 */ /* 0x002fe20000000100 */
[--C-:B-----5:R-:W-:Y:S02]  /*05e0*/  HADD2.F32 R2, -RZ, R4.reuse.H0_H0 ;  /* 0x20000004ff027230 */ /* 0x120fe40000004100 */
[----:B------:R-:W-:Y:S01]  /*05f0*/  FADD R10, R10, 1 ;  /* 0x3f8000000a0a7421 */ /* 0x000fe20000000000 */
[----:B------:R-:W-:Y:S01]  /*0600*/  HADD2.F32 R4, -RZ, R4.H1_H1 ;  /* 0x30000004ff047230 */ /* 0x000fe20000004100 */
[----:B------:R-:W-:Y:S01]  /*0610*/  @P2 LOP3.LUT R11, R13, 0x80000000, R8, 0xf8, !PT ;  /* 0x800000000d0b2812 */ /* 0x000fe200078ef808 */
[----:B------:R-:W-:Y:S01]  /*0620*/  FADD R2, R2, R7 ;  /* 0x0000000702027221 */ /* 0x000fe20000000000 */
[----:B------:R-:W-:Y:S02]  /*0630*/  FMUL R5, R5, R10 ;  /* 0x0000000a05057220 */ /* 0x000fe40000400000 */
[----:B------:R-:W-:Y:S01]  /*0640*/  FADD R4, R4, R9 ;  /* 0x0000000904047221 */ /* 0x000fe20000000000 */
[----:B------:R-:W-:Y:S01]  /*0650*/  FADD R11, R11, 1 ;  /* 0x3f8000000b0b7421 */ /* 0x000fe20000000000 */
[----:B------:R-:W-:Y:S01]  /*0660*/  FMUL R5, R2, R5 ;  /* 0x0000000502057220 */ /* 0x000fe20000400000 */
[----:B------:R-:W-:-:S02]  /*0670*/  IMAD.WIDE R2, R0, R3, c[0x0][0x170] ;  /* 0x00005c0000027625 */ /* 0x000fc400078e0203 */
[----:B------:R-:W-:-:S04]  /*0680*/  FMUL R11, R6, R11 ;  /* 0x0000000b060b7220 */ /* 0x000fc80000400000 */
[----:B------:R-:W-:-:S05]  /*0690*/  FMUL R4, R4, R11 ;  /* 0x0000000b04047220 */ /* 0x000fca0000400000 */
[----:B------:R-:W-:Y:S01]  /*06a0*/  F2FP.F16.F32.PACK_AB R5, R4, R5 ;  /* 0x000000050405723e */ /* 0x000fe200000000ff */
[----:B------:R-:W-:Y:S06]  /*06b0*/  @P0 EXIT ;  /* 0x000000000000094d */ /* 0x000fec0003800000 */
[----:B------:R-:W-:Y:S01]  /*06c0*/  STG.E [R2.64], R5 ;  /* 0x0000000502007986 */ /* 0x000fe2000c101904 */
[----:B------:R-:W-:Y:S05]  /*06d0*/  EXIT ;  /* 0x000000000000794d */ /* 0x000fea0003800000 */
.L_x_0:
[----:B------:R-:W-:-:S00]  /*06e0*/  BRA `(.L_x_0) ;  /* 0xfffffff000007947 */ /* 0x000fc0000383ffff */
[----:B------:R-:W-:-:S00]  /*06f0*/  NOP ;  /* 0x0000000000007918 */ /* 0x000fc00000000000 */
        /* <DEDUP_REMOVED lines=8> */
.L_x_1:


//--------------------- .nv.global.init           --------------------------
	.section	.nv.global.init,"aw",@progbits
.nv.global.init:
	.type		_$_str,@object
	.size		_$_str,(.L_0 - _$_str)
_$_str:
        /*0000*/ 	.byte	0x5f, 0x5f, 0x43, 0x55, 0x44, 0x41, 0x5f, 0x46, 0x54, 0x5a, 0x00
.L_0:
